//
// Generated by NVIDIA NVVM Compiler
//
// Compiler Build ID: CL-36424714
// Cuda compilation tools, release 13.0, V13.0.88
// Based on NVVM 20.0.0
//

.version 9.0
.target sm_100
.address_size 64

	// .globl	_Z29complex_source_mapping_kernelPKfPfPii
.global .align 4 .b8 precalc_xorwow_matrix[102400];
.global .align 4 .b8 precalc_xorwow_offset_matrix[102400];
.global .align 4 .b8 mrg32k3aM1[2304];
.global .align 4 .b8 mrg32k3aM2[2304];
.global .align 4 .b8 mrg32k3aM1SubSeq[2016];
.global .align 4 .b8 mrg32k3aM2SubSeq[2016];
.global .align 4 .b8 mrg32k3aM1Seq[2304];
.global .align 4 .b8 mrg32k3aM2Seq[2304];
.const .align 8 .b8 __cr_lgamma_table[72];
.extern .shared .align 16 .b8 shared_data[];

.visible .entry _Z29complex_source_mapping_kernelPKfPfPii(
	.param .u64 .ptr .align 1 _Z29complex_source_mapping_kernelPKfPfPii_param_0,
	.param .u64 .ptr .align 1 _Z29complex_source_mapping_kernelPKfPfPii_param_1,
	.param .u64 .ptr .align 1 _Z29complex_source_mapping_kernelPKfPfPii_param_2,
	.param .u32 _Z29complex_source_mapping_kernelPKfPfPii_param_3
)
{
	.reg .pred 	%p<4>;
	.reg .b32 	%r<11>;
	.reg .b32 	%f<12>;
	.reg .b64 	%rd<12>;

	ld.param.u64 	%rd1, [_Z29complex_source_mapping_kernelPKfPfPii_param_0];
	ld.param.u64 	%rd2, [_Z29complex_source_mapping_kernelPKfPfPii_param_1];
	ld.param.u64 	%rd3, [_Z29complex_source_mapping_kernelPKfPfPii_param_2];
	ld.param.u32 	%r3, [_Z29complex_source_mapping_kernelPKfPfPii_param_3];
	mov.u32 	%r4, %ctaid.x;
	mov.u32 	%r5, %ntid.x;
	mov.u32 	%r6, %tid.x;
	mad.lo.s32 	%r1, %r4, %r5, %r6;
	setp.ge.s32 	%p1, %r1, %r3;
	@%p1 bra 	$L__BB0_7;
	cvta.to.global.u64 	%rd4, %rd1;
	mul.wide.s32 	%rd5, %r1, 4;
	add.s64 	%rd6, %rd4, %rd5;
	ld.global.f32 	%f1, [%rd6];
	setp.leu.f32 	%p2, %f1, 0f3F000000;
	@%p2 bra 	$L__BB0_3;
	sqrt.rn.f32 	%f7, %f1;
	add.f32 	%f11, %f7, %f7;
	mov.b32 	%r10, 1;
	bra.uni 	$L__BB0_6;
$L__BB0_3:
	setp.leu.f32 	%p3, %f1, 0f00000000;
	@%p3 bra 	$L__BB0_5;
	mul.f32 	%f11, %f1, %f1;
	mov.b32 	%r10, 2;
	bra.uni 	$L__BB0_6;
$L__BB0_5:
	mov.f32 	%f6, 0f3DCCCCCD;
	sub.f32 	%f11, %f6, %f1;
	mov.b32 	%r10, 3;
$L__BB0_6:
	cvta.to.global.u64 	%rd7, %rd3;
	add.s64 	%rd9, %rd7, %rd5;
	st.global.u32 	[%rd9], %r10;
	fma.rn.f32 	%f8, %f11, 0f3F7AE148, 0f3C23D70A;
	fma.rn.f32 	%f9, %f8, 0f3F7AE148, 0f3C23D70A;
	fma.rn.f32 	%f10, %f9, 0f3F7AE148, 0f3C23D70A;
	cvta.to.global.u64 	%rd10, %rd2;
	add.s64 	%rd11, %rd10, %rd5;
	st.global.f32 	[%rd11], %f10;
$L__BB0_7:
	ret;

}
	// .globl	_Z29warp_divergent_mapping_kernelPKiPiS1_i
.visible .entry _Z29warp_divergent_mapping_kernelPKiPiS1_i(
	.param .u64 .ptr .align 1 _Z29warp_divergent_mapping_kernelPKiPiS1_i_param_0,
	.param .u64 .ptr .align 1 _Z29warp_divergent_mapping_kernelPKiPiS1_i_param_1,
	.param .u64 .ptr .align 1 _Z29warp_divergent_mapping_kernelPKiPiS1_i_param_2,
	.param .u32 _Z29warp_divergent_mapping_kernelPKiPiS1_i_param_3
)
{
	.reg .pred 	%p<4>;
	.reg .b32 	%r<21>;
	.reg .b64 	%rd<11>;

	ld.param.u64 	%rd1, [_Z29warp_divergent_mapping_kernelPKiPiS1_i_param_0];
	ld.param.u64 	%rd2, [_Z29warp_divergent_mapping_kernelPKiPiS1_i_param_1];
	ld.param.u64 	%rd3, [_Z29warp_divergent_mapping_kernelPKiPiS1_i_param_2];
	ld.param.u32 	%r2, [_Z29warp_divergent_mapping_kernelPKiPiS1_i_param_3];
	mov.u32 	%r3, %ctaid.x;
	mov.u32 	%r4, %ntid.x;
	mov.u32 	%r5, %tid.x;
	mad.lo.s32 	%r1, %r3, %r4, %r5;
	setp.ge.s32 	%p1, %r1, %r2;
	@%p1 bra 	$L__BB1_2;
	cvta.to.global.u64 	%rd4, %rd3;
	cvta.to.global.u64 	%rd5, %rd2;
	cvta.to.global.u64 	%rd6, %rd1;
	shr.s32 	%r6, %r1, 31;
	shr.u32 	%r7, %r6, 27;
	add.s32 	%r8, %r1, %r7;
	shr.s32 	%r9, %r8, 5;
	and.b32  	%r10, %r8, -32;
	sub.s32 	%r11, %r1, %r10;
	mul.wide.s32 	%rd7, %r1, 4;
	add.s64 	%rd8, %rd6, %rd7;
	ld.global.u32 	%r12, [%rd8];
	setp.lt.s32 	%p2, %r11, 16;
	shl.b32 	%r13, %r12, 1;
	shr.s32 	%r14, %r12, 1;
	selp.b32 	%r15, %r13, %r14, %p2;
	selp.b32 	%r16, 1, 2, %p2;
	mul.lo.s32 	%r17, %r9, 100;
	or.b32  	%r18, %r16, %r17;
	add.s64 	%rd9, %rd4, %rd7;
	st.global.u32 	[%rd9], %r18;
	bar.warp.sync 	-1;
	shfl.sync.bfly.b32	%r19|%p3, %r15, 1, 31, -1;
	add.s32 	%r20, %r19, %r15;
	add.s64 	%rd10, %rd5, %rd7;
	st.global.u32 	[%rd10], %r20;
$L__BB1_2:
	ret;

}
	// .globl	_Z21memory_mapping_kernelPKfPfPii
.visible .entry _Z21memory_mapping_kernelPKfPfPii(
	.param .u64 .ptr .align 1 _Z21memory_mapping_kernelPKfPfPii_param_0,
	.param .u64 .ptr .align 1 _Z21memory_mapping_kernelPKfPfPii_param_1,
	.param .u64 .ptr .align 1 _Z21memory_mapping_kernelPKfPfPii_param_2,
	.param .u32 _Z21memory_mapping_kernelPKfPfPii_param_3
)
{
	.reg .pred 	%p<5>;
	.reg .b32 	%r<17>;
	.reg .b32 	%f<14>;
	.reg .b64 	%rd<12>;

	ld.param.u64 	%rd1, [_Z21memory_mapping_kernelPKfPfPii_param_0];
	ld.param.u64 	%rd2, [_Z21memory_mapping_kernelPKfPfPii_param_1];
	ld.param.u64 	%rd3, [_Z21memory_mapping_kernelPKfPfPii_param_2];
	ld.param.u32 	%r7, [_Z21memory_mapping_kernelPKfPfPii_param_3];
	mov.u32 	%r8, %ctaid.x;
	mov.u32 	%r1, %ntid.x;
	mov.u32 	%r2, %tid.x;
	mad.lo.s32 	%r3, %r8, %r1, %r2;
	setp.ge.s32 	%p1, %r3, %r7;
	@%p1 bra 	$L__BB2_7;
	cvta.to.global.u64 	%rd4, %rd1;
	cvta.to.global.u64 	%rd5, %rd3;
	mul.wide.s32 	%rd6, %r3, 4;
	add.s64 	%rd7, %rd4, %rd6;
	ld.global.f32 	%f6, [%rd7];
	shl.b32 	%r9, %r2, 2;
	mov.u32 	%r10, shared_data;
	add.s32 	%r4, %r10, %r9;
	st.shared.f32 	[%r4], %f6;
	add.s64 	%rd8, %rd5, %rd6;
	st.global.u32 	[%rd8], %r3;
	bar.sync 	0;
	setp.lt.u32 	%p2, %r1, 2;
	mov.f32 	%f12, 0f00000000;
	@%p2 bra 	$L__BB2_6;
	mov.f32 	%f12, 0f00000000;
	mov.b32 	%r16, 1;
$L__BB2_3:
	setp.lt.u32 	%p3, %r2, %r16;
	@%p3 bra 	$L__BB2_5;
	sub.s32 	%r12, %r2, %r16;
	shl.b32 	%r13, %r12, 2;
	add.s32 	%r15, %r10, %r13;
	ld.shared.f32 	%f8, [%r15];
	add.f32 	%f12, %f12, %f8;
$L__BB2_5:
	bar.sync 	0;
	shl.b32 	%r16, %r16, 1;
	setp.lt.u32 	%p4, %r16, %r1;
	@%p4 bra 	$L__BB2_3;
$L__BB2_6:
	ld.shared.f32 	%f9, [%r4];
	add.f32 	%f10, %f12, %f9;
	cvta.to.global.u64 	%rd9, %rd2;
	add.s64 	%rd11, %rd9, %rd6;
	st.global.f32 	[%rd11], %f10;
$L__BB2_7:
	ret;

}


// ===== COMPILED SASS (sm_100) =====

	.target	sm_100

	.elftype	@"ET_EXEC"


//--------------------- .note.nv.tkinfo           --------------------------
	.section	.note.nv.tkinfo,"",@"SHT_NOTE"
	.sectionflags	@"SHF_NOTE_NV_TKINFO"
	.tkinfo
        /*0018*/ 	.word	0x00000002
        /*0030*/ 	.string	""
        /*0030*/ 	.string	"ptxas"
        /*0030*/ 	.string	"Cuda compilation tools, release 13.0, V13.0.88"
        /*0030*/ 	.string	"Build cuda_13.0.r13.0/compiler.36424714_0"
        /*0030*/ 	.string	"-arch sm_100 -m 64 "



//--------------------- .note.nv.cuinfo           --------------------------
	.section	.note.nv.cuinfo,"",@"SHT_NOTE"
	.sectionflags	@"SHF_NOTE_NV_CUINFO"
        /*0018*/ 	.short	0x0002
        /*001a*/ 	.short	0x0064
        /*001c*/ 	.short	0x0082
	.zero		2


//--------------------- .nv.info                  --------------------------
	.section	.nv.info,"",@"SHT_CUDA_INFO"
	.align	4


	//----- nvinfo : EIATTR_REGCOUNT
	.align		4
        /*0000*/ 	.byte	0x04, 0x2f
        /*0002*/ 	.short	(.L_10 - .L_9)
	.align		4
.L_9:
        /*0004*/ 	.word	index@(_Z29complex_source_mapping_kernelPKfPfPii)
        /*0008*/ 	.word	0x0000000c


	//----- nvinfo : EIATTR_FRAME_SIZE
	.align		4
.L_10:
        /*000c*/ 	.byte	0x04, 0x11
        /*000e*/ 	.short	(.L_12 - .L_11)
	.align		4
.L_11:
        /*0010*/ 	.word	index@($__internal_0_$__cuda_sm20_sqrt_rn_f32_slowpath)
        /*0014*/ 	.word	0x00000000


	//----- nvinfo : EIATTR_FRAME_SIZE
	.align		4
.L_12:
        /*0018*/ 	.byte	0x04, 0x11
        /*001a*/ 	.short	(.L_14 - .L_13)
	.align		4
.L_13:
        /*001c*/ 	.word	index@(_Z29complex_source_mapping_kernelPKfPfPii)
        /*0020*/ 	.word	0x00000000


	//----- nvinfo : EIATTR_REGCOUNT
	.align		4
.L_14:
        /*0024*/ 	.byte	0x04, 0x2f
        /*0026*/ 	.short	(.L_16 - .L_15)
	.align		4
.L_15:
        /*0028*/ 	.word	index@(_Z29warp_divergent_mapping_kernelPKiPiS1_i)
        /*002c*/ 	.word	0x00000010


	//----- nvinfo : EIATTR_FRAME_SIZE
	.align		4
.L_16:
        /*0030*/ 	.byte	0x04, 0x11
        /*0032*/ 	.short	(.L_18 - .L_17)
	.align		4
.L_17:
        /*0034*/ 	.word	index@(_Z29warp_divergent_mapping_kernelPKiPiS1_i)
        /*0038*/ 	.word	0x00000000


	//----- nvinfo : EIATTR_REGCOUNT
	.align		4
.L_18:
        /*003c*/ 	.byte	0x04, 0x2f
        /*003e*/ 	.short	(.L_20 - .L_19)
	.align		4
.L_19:
        /*0040*/ 	.word	index@(_Z21memory_mapping_kernelPKfPfPii)
        /*0044*/ 	.word	0x0000000e


	//----- nvinfo : EIATTR_FRAME_SIZE
	.align		4
.L_20:
        /*0048*/ 	.byte	0x04, 0x11
        /*004a*/ 	.short	(.L_22 - .L_21)
	.align		4
.L_21:
        /*004c*/ 	.word	index@(_Z21memory_mapping_kernelPKfPfPii)
        /*0050*/ 	.word	0x00000000


	//----- nvinfo : EIATTR_MIN_STACK_SIZE
	.align		4
.L_22:
        /*0054*/ 	.byte	0x04, 0x12
        /*0056*/ 	.short	(.L_24 - .L_23)
	.align		4
.L_23:
        /*0058*/ 	.word	index@(_Z21memory_mapping_kernelPKfPfPii)
        /*005c*/ 	.word	0x00000000


	//----- nvinfo : EIATTR_MIN_STACK_SIZE
	.align		4
.L_24:
        /*0060*/ 	.byte	0x04, 0x12
        /*0062*/ 	.short	(.L_26 - .L_25)
	.align		4
.L_25:
        /*0064*/ 	.word	index@(_Z29warp_divergent_mapping_kernelPKiPiS1_i)
        /*0068*/ 	.word	0x00000000


	//----- nvinfo : EIATTR_MIN_STACK_SIZE
	.align		4
.L_26:
        /*006c*/ 	.byte	0x04, 0x12
        /*006e*/ 	.short	(.L_28 - .L_27)
	.align		4
.L_27:
        /*0070*/ 	.word	index@(_Z29complex_source_mapping_kernelPKfPfPii)
        /*0074*/ 	.word	0x00000000
.L_28:


//--------------------- .nv.compat                --------------------------
	.section	.nv.compat,"",@"SHT_CUDA_COMPAT_INFO"
	.align	4
        /*0000*/ 	.byte	0x02, 0x09, 0x00, 0x00, 0x02, 0x02, 0x01, 0x00, 0x02, 0x05, 0x05, 0x00, 0x03, 0x07, 0x01, 0x01
        /*0010*/ 	.byte	0x02, 0x03, 0x00, 0x00, 0x02, 0x06, 0x01, 0x00, 0x04, 0x0b, 0x08, 0x00, 0x01, 0x00, 0x00, 0x00
        /*0020*/ 	.byte	0x00, 0x00, 0x00, 0x00


//--------------------- .nv.info._Z21memory_mapping_kernelPKfPfPii --------------------------
	.section	.nv.info._Z21memory_mapping_kernelPKfPfPii,"",@"SHT_CUDA_INFO"
	.sectionflags	@""
	.align	4


	//----- nvinfo : EIATTR_CUDA_API_VERSION
	.align		4
        /*0000*/ 	.byte	0x04, 0x37
        /*0002*/ 	.short	(.L_30 - .L_29)
.L_29:
        /*0004*/ 	.word	0x00000082


	//----- nvinfo : EIATTR_KPARAM_INFO
	.align		4
.L_30:
        /*0008*/ 	.byte	0x04, 0x17
        /*000a*/ 	.short	(.L_32 - .L_31)
.L_31:
        /*000c*/ 	.word	0x00000000
        /*0010*/ 	.short	0x0003
        /*0012*/ 	.short	0x0018
        /*0014*/ 	.byte	0x00, 0xf0, 0x11, 0x00


	//----- nvinfo : EIATTR_KPARAM_INFO
	.align		4
.L_32:
        /*0018*/ 	.byte	0x04, 0x17
        /*001a*/ 	.short	(.L_34 - .L_33)
.L_33:
        /*001c*/ 	.word	0x00000000
        /*0020*/ 	.short	0x0002
        /*0022*/ 	.short	0x0010
        /*0024*/ 	.byte	0x00, 0xf5, 0x21, 0x00


	//----- nvinfo : EIATTR_KPARAM_INFO
	.align		4
.L_34:
        /*0028*/ 	.byte	0x04, 0x17
        /*002a*/ 	.short	(.L_36 - .L_35)
.L_35:
        /*002c*/ 	.word	0x00000000
        /*0030*/ 	.short	0x0001
        /*0032*/ 	.short	0x0008
        /*0034*/ 	.byte	0x00, 0xf5, 0x21, 0x00


	//----- nvinfo : EIATTR_KPARAM_INFO
	.align		4
.L_36:
        /*0038*/ 	.byte	0x04, 0x17
        /*003a*/ 	.short	(.L_38 - .L_37)
.L_37:
        /*003c*/ 	.word	0x00000000
        /*0040*/ 	.short	0x0000
        /*0042*/ 	.short	0x0000
        /*0044*/ 	.byte	0x00, 0xf5, 0x21, 0x00


	//----- nvinfo : EIATTR_SPARSE_MMA_MASK
	.align		4
.L_38:
        /*0048*/ 	.byte	0x03, 0x50
        /*004a*/ 	.short	0x0000


	//----- nvinfo : EIATTR_MAXREG_COUNT
	.align		4
        /*004c*/ 	.byte	0x03, 0x1b
        /*004e*/ 	.short	0x00ff


	//----- nvinfo : EIATTR_NUM_BARRIERS
	.align		4
        /*0050*/ 	.byte	0x02, 0x4c
        /*0052*/ 	.byte	0x01
	.zero		1


	//----- nvinfo : EIATTR_MERCURY_ISA_VERSION
	.align		4
        /*0054*/ 	.byte	0x03, 0x5f
        /*0056*/ 	.short	0x0101


	//----- nvinfo : EIATTR_VRC_CTA_INIT_COUNT
	.align		4
        /*0058*/ 	.byte	0x02, 0x4a
	.zero		1
	.zero		1


	//----- nvinfo : EIATTR_EXIT_INSTR_OFFSETS
	.align		4
        /*005c*/ 	.byte	0x04, 0x1c
        /*005e*/ 	.short	(.L_40 - .L_39)


	//   ....[0]....
.L_39:
        /*0060*/ 	.word	0x00000070


	//   ....[1]....
        /*0064*/ 	.word	0x00000280


	//----- nvinfo : EIATTR_CBANK_PARAM_SIZE
	.align		4
.L_40:
        /*0068*/ 	.byte	0x03, 0x19
        /*006a*/ 	.short	0x001c


	//----- nvinfo : EIATTR_PARAM_CBANK
	.align		4
        /*006c*/ 	.byte	0x04, 0x0a
        /*006e*/ 	.short	(.L_42 - .L_41)
	.align		4
.L_41:
        /*0070*/ 	.word	index@(.nv.constant0._Z21memory_mapping_kernelPKfPfPii)
        /*0074*/ 	.short	0x0380
        /*0076*/ 	.short	0x001c


	//----- nvinfo : EIATTR_SW_WAR
	.align		4
.L_42:
        /*0078*/ 	.byte	0x04, 0x36
        /*007a*/ 	.short	(.L_44 - .L_43)
.L_43:
        /*007c*/ 	.word	0x00000008
.L_44:


//--------------------- .nv.info._Z29warp_divergent_mapping_kernelPKiPiS1_i --------------------------
	.section	.nv.info._Z29warp_divergent_mapping_kernelPKiPiS1_i,"",@"SHT_CUDA_INFO"
	.sectionflags	@""
	.align	4


	//----- nvinfo : EIATTR_CUDA_API_VERSION
	.align		4
        /*0000*/ 	.byte	0x04, 0x37
        /*0002*/ 	.short	(.L_46 - .L_45)
.L_45:
        /*0004*/ 	.word	0x00000082


	//----- nvinfo : EIATTR_KPARAM_INFO
	.align		4
.L_46:
        /*0008*/ 	.byte	0x04, 0x17
        /*000a*/ 	.short	(.L_48 - .L_47)
.L_47:
        /*000c*/ 	.word	0x00000000
        /*0010*/ 	.short	0x0003
        /*0012*/ 	.short	0x0018
        /*0014*/ 	.byte	0x00, 0xf0, 0x11, 0x00


	//----- nvinfo : EIATTR_KPARAM_INFO
	.align		4
.L_48:
        /*0018*/ 	.byte	0x04, 0x17
        /*001a*/ 	.short	(.L_50 - .L_49)
.L_49:
        /*001c*/ 	.word	0x00000000
        /*0020*/ 	.short	0x0002
        /*0022*/ 	.short	0x0010
        /*0024*/ 	.byte	0x00, 0xf5, 0x21, 0x00


	//----- nvinfo : EIATTR_KPARAM_INFO
	.align		4
.L_50:
        /*0028*/ 	.byte	0x04, 0x17
        /*002a*/ 	.short	(.L_52 - .L_51)
.L_51:
        /*002c*/ 	.word	0x00000000
        /*0030*/ 	.short	0x0001
        /*0032*/ 	.short	0x0008
        /*0034*/ 	.byte	0x00, 0xf5, 0x21, 0x00


	//----- nvinfo : EIATTR_KPARAM_INFO
	.align		4
.L_52:
        /*0038*/ 	.byte	0x04, 0x17
        /*003a*/ 	.short	(.L_54 - .L_53)
.L_53:
        /*003c*/ 	.word	0x00000000
        /*0040*/ 	.short	0x0000
        /*0042*/ 	.short	0x0000
        /*0044*/ 	.byte	0x00, 0xf5, 0x21, 0x00


	//----- nvinfo : EIATTR_SPARSE_MMA_MASK
	.align		4
.L_54:
        /*0048*/ 	.byte	0x03, 0x50
        /*004a*/ 	.short	0x0000


	//----- nvinfo : EIATTR_MAXREG_COUNT
	.align		4
        /*004c*/ 	.byte	0x03, 0x1b
        /*004e*/ 	.short	0x00ff


	//----- nvinfo : EIATTR_MERCURY_ISA_VERSION
	.align		4
        /*0050*/ 	.byte	0x03, 0x5f
        /*0052*/ 	.short	0x0101


	//----- nvinfo : EIATTR_COOP_GROUP_MASK_REGIDS
	.align		4
        /*0054*/ 	.byte	0x04, 0x29
        /*0056*/ 	.short	(.L_56 - .L_55)


	//   ....[0]....
.L_55:
        /*0058*/ 	.word	0xffffffff


	//   ....[1]....
        /*005c*/ 	.word	0xffffffff


	//----- nvinfo : EIATTR_COOP_GROUP_INSTR_OFFSETS
	.align		4
.L_56:
        /*0060*/ 	.byte	0x04, 0x28
        /*0062*/ 	.short	(.L_58 - .L_57)


	//   ....[0]....
.L_57:
        /*0064*/ 	.word	0x000001a0


	//   ....[1]....
        /*0068*/ 	.word	0x000001e0


	//----- nvinfo : EIATTR_VRC_CTA_INIT_COUNT
	.align		4
.L_58:
        /*006c*/ 	.byte	0x02, 0x4a
	.zero		1
	.zero		1


	//----- nvinfo : EIATTR_EXIT_INSTR_OFFSETS
	.align		4
        /*0070*/ 	.byte	0x04, 0x1c
        /*0072*/ 	.short	(.L_60 - .L_59)


	//   ....[0]....
.L_59:
        /*0074*/ 	.word	0x00000070


	//   ....[1]....
        /*0078*/ 	.word	0x00000200


	//----- nvinfo : EIATTR_CBANK_PARAM_SIZE
	.align		4
.L_60:
        /*007c*/ 	.byte	0x03, 0x19
        /*007e*/ 	.short	0x001c


	//----- nvinfo : EIATTR_PARAM_CBANK
	.align		4
        /*0080*/ 	.byte	0x04, 0x0a
        /*0082*/ 	.short	(.L_62 - .L_61)
	.align		4
.L_61:
        /*0084*/ 	.word	index@(.nv.constant0._Z29warp_divergent_mapping_kernelPKiPiS1_i)
        /*0088*/ 	.short	0x0380
        /*008a*/ 	.short	0x001c


	//----- nvinfo : EIATTR_SW_WAR
	.align		4
.L_62:
        /*008c*/ 	.byte	0x04, 0x36
        /*008e*/ 	.short	(.L_64 - .L_63)
.L_63:
        /*0090*/ 	.word	0x00000008
.L_64:


//--------------------- .nv.info._Z29complex_source_mapping_kernelPKfPfPii --------------------------
	.section	.nv.info._Z29complex_source_mapping_kernelPKfPfPii,"",@"SHT_CUDA_INFO"
	.sectionflags	@""
	.align	4


	//----- nvinfo : EIATTR_CUDA_API_VERSION
	.align		4
        /*0000*/ 	.byte	0x04, 0x37
        /*0002*/ 	.short	(.L_66 - .L_65)
.L_65:
        /*0004*/ 	.word	0x00000082


	//----- nvinfo : EIATTR_KPARAM_INFO
	.align		4
.L_66:
        /*0008*/ 	.byte	0x04, 0x17
        /*000a*/ 	.short	(.L_68 - .L_67)
.L_67:
        /*000c*/ 	.word	0x00000000
        /*0010*/ 	.short	0x0003
        /*0012*/ 	.short	0x0018
        /*0014*/ 	.byte	0x00, 0xf0, 0x11, 0x00


	//----- nvinfo : EIATTR_KPARAM_INFO
	.align		4
.L_68:
        /*0018*/ 	.byte	0x04, 0x17
        /*001a*/ 	.short	(.L_70 - .L_69)
.L_69:
        /*001c*/ 	.word	0x00000000
        /*0020*/ 	.short	0x0002
        /*0022*/ 	.short	0x0010
        /*0024*/ 	.byte	0x00, 0xf5, 0x21, 0x00


	//----- nvinfo : EIATTR_KPARAM_INFO
	.align		4
.L_70:
        /*0028*/ 	.byte	0x04, 0x17
        /*002a*/ 	.short	(.L_72 - .L_71)
.L_71:
        /*002c*/ 	.word	0x00000000
        /*0030*/ 	.short	0x0001
        /*0032*/ 	.short	0x0008
        /*0034*/ 	.byte	0x00, 0xf5, 0x21, 0x00


	//----- nvinfo : EIATTR_KPARAM_INFO
	.align		4
.L_72:
        /*0038*/ 	.byte	0x04, 0x17
        /*003a*/ 	.short	(.L_74 - .L_73)
.L_73:
        /*003c*/ 	.word	0x00000000
        /*0040*/ 	.short	0x0000
        /*0042*/ 	.short	0x0000
        /*0044*/ 	.byte	0x00, 0xf5, 0x21, 0x00


	//----- nvinfo : EIATTR_SPARSE_MMA_MASK
	.align		4
.L_74:
        /*0048*/ 	.byte	0x03, 0x50
        /*004a*/ 	.short	0x0000


	//----- nvinfo : EIATTR_MAXREG_COUNT
	.align		4
        /*004c*/ 	.byte	0x03, 0x1b
        /*004e*/ 	.short	0x00ff


	//----- nvinfo : EIATTR_MERCURY_ISA_VERSION
	.align		4
        /*0050*/ 	.byte	0x03, 0x5f
        /*0052*/ 	.short	0x0101


	//----- nvinfo : EIATTR_VRC_CTA_INIT_COUNT
	.align		4
        /*0054*/ 	.byte	0x02, 0x4a
	.zero		1
	.zero		1


	//----- nvinfo : EIATTR_EXIT_INSTR_OFFSETS
	.align		4
        /*0058*/ 	.byte	0x04, 0x1c
        /*005a*/ 	.short	(.L_76 - .L_75)


	//   ....[0]....
.L_75:
        /*005c*/ 	.word	0x00000070


	//   ....[1]....
        /*0060*/ 	.word	0x00000300


	//----- nvinfo : EIATTR_CRS_STACK_SIZE
	.align		4
.L_76:
        /*0064*/ 	.byte	0x04, 0x1e
        /*0066*/ 	.short	(.L_78 - .L_77)
.L_77:
        /*0068*/ 	.word	0x00000000


	//----- nvinfo : EIATTR_CBANK_PARAM_SIZE
	.align		4
.L_78:
        /*006c*/ 	.byte	0x03, 0x19
        /*006e*/ 	.short	0x001c


	//----- nvinfo : EIATTR_PARAM_CBANK
	.align		4
        /*0070*/ 	.byte	0x04, 0x0a
        /*0072*/ 	.short	(.L_80 - .L_79)
	.align		4
.L_79:
        /*0074*/ 	.word	index@(.nv.constant0._Z29complex_source_mapping_kernelPKfPfPii)
        /*0078*/ 	.short	0x0380
        /*007a*/ 	.short	0x001c


	//----- nvinfo : EIATTR_SW_WAR
	.align		4
.L_80:
        /*007c*/ 	.byte	0x04, 0x36
        /*007e*/ 	.short	(.L_82 - .L_81)
.L_81:
        /*0080*/ 	.word	0x00000008
.L_82:


//--------------------- .nv.callgraph             --------------------------
	.section	.nv.callgraph,"",@"SHT_CUDA_CALLGRAPH"
	.align	4
	.sectionentsize	8
	.align		4
        /*0000*/ 	.word	0x00000000
	.align		4
        /*0004*/ 	.word	0xffffffff
	.align		4
        /*0008*/ 	.word	0x00000000
	.align		4
        /*000c*/ 	.word	0xfffffffe
	.align		4
        /*0010*/ 	.word	0x00000000
	.align		4
        /*0014*/ 	.word	0xfffffffd
	.align		4
        /*0018*/ 	.word	0x00000000
	.align		4
        /*001c*/ 	.word	0xfffffffc


//--------------------- .nv.constant4             --------------------------
	.section	.nv.constant4,"a",@progbits
	.align	8
	.align		8
.nv.constant4:
        /*0000*/ 	.dword	precalc_xorwow_matrix
	.align		8
        /*0008*/ 	.dword	precalc_xorwow_offset_matrix
	.align		8
        /*0010*/ 	.dword	mrg32k3aM1
	.align		8
        /*0018*/ 	.dword	mrg32k3aM2
	.align		8
        /*0020*/ 	.dword	mrg32k3aM1SubSeq
	.align		8
        /*0028*/ 	.dword	mrg32k3aM2SubSeq
	.align		8
        /*0030*/ 	.dword	mrg32k3aM1Seq
	.align		8
        /*0038*/ 	.dword	mrg32k3aM2Seq


//--------------------- .nv.constant3             --------------------------
	.section	.nv.constant3,"a",@progbits
	.align	8
.nv.constant3:
	.type		__cr_lgamma_table,@object
	.size		__cr_lgamma_table,(.L_8 - __cr_lgamma_table)
__cr_lgamma_table:
        /*0000*/ 	.byte	0x00, 0x00, 0x00, 0x00, 0x00, 0x00, 0x00, 0x00, 0x00, 0x00, 0x00, 0x00, 0x00, 0x00, 0x00, 0x00
        /*0010*/ 	.byte	0xef, 0x39, 0xfa, 0xfe, 0x42, 0x2e, 0xe6, 0x3f, 0x02, 0x20, 0x2a, 0xfa, 0x0b, 0xab, 0xfc, 0x3f
        /*0020*/ 	.byte	0xf9, 0x2c, 0x92, 0x7c, 0xa7, 0x6c, 0x09, 0x40, 0xc9, 0x79, 0x44, 0x3c, 0x64, 0x26, 0x13, 0x40
        /*0030*/ 	.byte	0xca, 0x01, 0xcf, 0x3a, 0x27, 0x51, 0x1a, 0x40, 0x30, 0xcc, 0x2d, 0xf3, 0xe1, 0x0c, 0x21, 0x40
        /*0040*/ 	.byte	0x0d, 0xb7, 0xfc, 0x82, 0x8e, 0x35, 0x25, 0x40
.L_8:


//--------------------- .text._Z21memory_mapping_kernelPKfPfPii --------------------------
	.section	.text._Z21memory_mapping_kernelPKfPfPii,"ax",@progbits
	.align	128
        .global         _Z21memory_mapping_kernelPKfPfPii
        .type           _Z21memory_mapping_kernelPKfPfPii,@function
        .size           _Z21memory_mapping_kernelPKfPfPii,(.L_x_13 - _Z21memory_mapping_kernelPKfPfPii)
        .other          _Z21memory_mapping_kernelPKfPfPii,@"STO_CUDA_ENTRY STV_DEFAULT"
_Z21memory_mapping_kernelPKfPfPii:
.text._Z21memory_mapping_kernelPKfPfPii:
[----:B------:R-:W-:Y:S01]  /*0000*/  LDC R1, c[0x0][0x37c] ;  /* 0x0000df00ff017b82 */ /* 0x000fe20000000800 */
[----:B------:R-:W0:Y:S07]  /*0010*/  S2R R11, SR_TID.X ;  /* 0x00000000000b7919 */ /* 0x000e2e0000002100 */
[----:B------:R-:W0:Y:S01]  /*0020*/  S2UR UR4, SR_CTAID.X ;  /* 0x00000000000479c3 */ /* 0x000e220000002500 */
[----:B------:R-:W1:Y:S07]  /*0030*/  LDCU UR5, c[0x0][0x398] ;  /* 0x00007300ff0577ac */ /* 0x000e6e0008000800 */
[----:B------:R-:W0:Y:S02]  /*0040*/  LDC R6, c[0x0][0x360] ;  /* 0x0000d800ff067b82 */ /* 0x000e240000000800 */
[----:B0-----:R-:W-:-:S05]  /*0050*/  IMAD R7, R6, UR4, R11 ;  /* 0x0000000406077c24 */ /* 0x001fca000f8e020b */
[----:B-1----:R-:W-:-:S13]  /*0060*/  ISETP.GE.AND P0, PT, R7, UR5, PT ;  /* 0x0000000507007c0c */ /* 0x002fda000bf06270 */
[----:B------:R-:W-:Y:S05]  /*0070*/  @P0 EXIT ;  /* 0x000000000000094d */ /* 0x000fea0003800000 */
[----:B------:R-:W0:Y:S01]  /*0080*/  LDC.64 R2, c[0x0][0x380] ;  /* 0x0000e000ff027b82 */ /* 0x000e220000000a00 */
[----:B------:R-:W1:Y:S07]  /*0090*/  LDCU.64 UR6, c[0x0][0x358] ;  /* 0x00006b00ff0677ac */ /* 0x000e6e0008000a00 */
[----:B------:R-:W2:Y:S08]  /*00a0*/  S2UR UR5, SR_CgaCtaId ;  /* 0x00000000000579c3 */ /* 0x000eb00000008800 */
[----:B------:R-:W3:Y:S01]  /*00b0*/  LDC.64 R4, c[0x0][0x390] ;  /* 0x0000e400ff047b82 */ /* 0x000ee20000000a00 */
[----:B0-----:R-:W-:-:S06]  /*00c0*/  IMAD.WIDE R2, R7, 0x4, R2 ;  /* 0x0000000407027825 */ /* 0x001fcc00078e0202 */
[----:B-1----:R-:W4:Y:S01]  /*00d0*/  LDG.E R2, desc[UR6][R2.64] ;  /* 0x0000000602027981 */ /* 0x002f22000c1e1900 */
[----:B------:R-:W-:Y:S01]  /*00e0*/  UMOV UR4, 0x400 ;  /* 0x0000040000047882 */ /* 0x000fe20000000000 */
[----:B------:R-:W-:Y:S01]  /*00f0*/  ISETP.GE.U32.AND P0, PT, R6, 0x2, PT ;  /* 0x000000020600780c */ /* 0x000fe20003f06070 */
[----:B--2---:R-:W-:Y:S01]  /*0100*/  ULEA UR4, UR5, UR4, 0x18 ;  /* 0x0000000405047291 */ /* 0x004fe2000f8ec0ff */
[----:B------:R-:W-:-:S05]  /*0110*/  HFMA2 R0, -RZ, RZ, 0, 0 ;  /* 0x00000000ff007431 */ /* 0x000fca00000001ff */
[----:B------:R-:W-:Y:S01]  /*0120*/  LEA R9, R11, UR4, 0x2 ;  /* 0x000000040b097c11 */ /* 0x000fe2000f8e10ff */
[----:B---3--:R-:W-:-:S05]  /*0130*/  IMAD.WIDE R4, R7, 0x4, R4 ;  /* 0x0000000407047825 */ /* 0x008fca00078e0204 */
[----:B------:R0:W-:Y:S04]  /*0140*/  STG.E desc[UR6][R4.64], R7 ;  /* 0x0000000704007986 */ /* 0x0001e8000c101906 */
[----:B----4-:R0:W-:Y:S01]  /*0150*/  STS [R9], R2 ;  /* 0x0000000209007388 */ /* 0x0101e20000000800 */
[----:B------:R-:W-:Y:S06]  /*0160*/  BAR.SYNC.DEFER_BLOCKING 0x0 ;  /* 0x0000000000007b1d */ /* 0x000fec0000010000 */
[----:B------:R-:W-:Y:S05]  /*0170*/  @!P0 BRA `(.L_x_0) ;  /* 0x00000000002c8947 */ /* 0x000fea0003800000 */
[----:B------:R-:W-:Y:S01]  /*0180*/  MOV R0, RZ ;  /* 0x000000ff00007202 */ /* 0x000fe20000000f00 */
[----:B------:R-:W-:-:S06]  /*0190*/  UMOV UR5, 0x1 ;  /* 0x0000000100057882 */ /* 0x000fcc0000000000 */
.L_x_1:
[----:B------:R-:W-:-:S13]  /*01a0*/  ISETP.GE.U32.AND P0, PT, R11, UR5, PT ;  /* 0x000000050b007c0c */ /* 0x000fda000bf06070 */
[----:B0-----:R-:W-:Y:S01]  /*01b0*/  @P0 IADD3 R2, PT, PT, R11, -UR5, RZ ;  /* 0x800000050b020c10 */ /* 0x001fe2000fffe0ff */
[----:B------:R-:W-:-:S03]  /*01c0*/  USHF.L.U32 UR5, UR5, 0x1, URZ ;  /* 0x0000000105057899 */ /* 0x000fc600080006ff */
[----:B------:R-:W-:-:S03]  /*01d0*/  @P0 LEA R2, R2, UR4, 0x2 ;  /* 0x0000000402020c11 */ /* 0x000fc6000f8e10ff */
[----:B------:R-:W-:Y:S02]  /*01e0*/  ISETP.LE.U32.AND P1, PT, R6, UR5, PT ;  /* 0x0000000506007c0c */ /* 0x000fe4000bf23070 */
[----:B------:R-:W0:Y:S02]  /*01f0*/  @P0 LDS R3, [R2] ;  /* 0x0000000002030984 */ /* 0x000e240000000800 */
[----:B0-----:R-:W-:Y:S01]  /*0200*/  @P0 FADD R0, R0, R3 ;  /* 0x0000000300000221 */ /* 0x001fe20000000000 */
[----:B------:R-:W-:Y:S08]  /*0210*/  BAR.SYNC.DEFER_BLOCKING 0x0 ;  /* 0x0000000000007b1d */ /* 0x000ff00000010000 */
[----:B------:R-:W-:Y:S05]  /*0220*/  @!P1 BRA `(.L_x_1) ;  /* 0xfffffffc00dc9947 */ /* 0x000fea000383ffff */
.L_x_0:
[----:B0-----:R-:W0:Y:S01]  /*0230*/  LDS R9, [R9] ;  /* 0x0000000009097984 */ /* 0x001e220000000800 */
[----:B------:R-:W1:Y:S02]  /*0240*/  LDC.64 R2, c[0x0][0x388] ;  /* 0x0000e200ff027b82 */ /* 0x000e640000000a00 */
[----:B-1----:R-:W-:-:S04]  /*0250*/  IMAD.WIDE R2, R7, 0x4, R2 ;  /* 0x0000000407027825 */ /* 0x002fc800078e0202 */
[----:B0-----:R-:W-:-:S05]  /*0260*/  FADD R5, R9, R0 ;  /* 0x0000000009057221 */ /* 0x001fca0000000000 */
[----:B------:R-:W-:Y:S01]  /*0270*/  STG.E desc[UR6][R2.64], R5 ;  /* 0x0000000502007986 */ /* 0x000fe2000c101906 */
[----:B------:R-:W-:Y:S05]  /*0280*/  EXIT ;  /* 0x000000000000794d */ /* 0x000fea0003800000 */
.L_x_2:
[----:B------:R-:W-:-:S00]  /*0290*/  BRA `(.L_x_2) ;  /* 0xfffffffc00fc7947 */ /* 0x000fc0000383ffff */
[----:B------:R-:W-:-:S00]  /*02a0*/  NOP ;  /* 0x0000000000007918 */ /* 0x000fc00000000000 */
        /* <DEDUP_REMOVED lines=13> */
.L_x_13:


//--------------------- .text._Z29warp_divergent_mapping_kernelPKiPiS1_i --------------------------
	.section	.text._Z29warp_divergent_mapping_kernelPKiPiS1_i,"ax",@progbits
	.align	128
        .global         _Z29warp_divergent_mapping_kernelPKiPiS1_i
        .type           _Z29warp_divergent_mapping_kernelPKiPiS1_i,@function
        .size           _Z29warp_divergent_mapping_kernelPKiPiS1_i,(.L_x_14 - _Z29warp_divergent_mapping_kernelPKiPiS1_i)
        .other          _Z29warp_divergent_mapping_kernelPKiPiS1_i,@"STO_CUDA_ENTRY STV_DEFAULT"
_Z29warp_divergent_mapping_kernelPKiPiS1_i:
.text._Z29warp_divergent_mapping_kernelPKiPiS1_i:
        /* <DEDUP_REMOVED lines=9> */
[----:B------:R-:W1:Y:S01]  /*0090*/  LDCU.64 UR4, c[0x0][0x358] ;  /* 0x00006b00ff0477ac */ /* 0x000e620008000a00 */
[----:B------:R-:W-:-:S06]  /*00a0*/  SHF.R.S32.HI R0, RZ, 0x1f, R9 ;  /* 0x0000001fff007819 */ /* 0x000fcc0000011409 */
[----:B------:R-:W2:Y:S01]  /*00b0*/  LDC.64 R6, c[0x0][0x388] ;  /* 0x0000e200ff067b82 */ /* 0x000ea20000000a00 */
[----:B0-----:R-:W-:-:S06]  /*00c0*/  IMAD.WIDE R2, R9, 0x4, R2 ;  /* 0x0000000409027825 */ /* 0x001fcc00078e0202 */
[----:B-1----:R0:W3:Y:S01]  /*00d0*/  LDG.E R2, desc[UR4][R2.64] ;  /* 0x0000000402027981 */ /* 0x0020e2000c1e1900 */
[----:B------:R-:W-:-:S04]  /*00e0*/  LEA.HI R0, R0, R9, RZ, 0x5 ;  /* 0x0000000900007211 */ /* 0x000fc800078f28ff */
[----:B------:R-:W-:Y:S02]  /*00f0*/  LOP3.LUT R4, R0, 0xffffffe0, RZ, 0xc0, !PT ;  /* 0xffffffe000047812 */ /* 0x000fe400078ec0ff */
[----:B------:R-:W-:-:S03]  /*0100*/  SHF.R.S32.HI R0, RZ, 0x5, R0 ;  /* 0x00000005ff007819 */ /* 0x000fc60000011400 */
[----:B------:R-:W-:Y:S02]  /*0110*/  IMAD.IADD R4, R9, 0x1, -R4 ;  /* 0x0000000109047824 */ /* 0x000fe400078e0a04 */
[----:B0-----:R-:W-:-:S03]  /*0120*/  HFMA2 R3, -RZ, RZ, 0, 5.9604644775390625e-08 ;  /* 0x00000001ff037431 */ /* 0x001fc600000001ff */
[----:B------:R-:W-:Y:S02]  /*0130*/  ISETP.GE.AND P0, PT, R4, 0x10, PT ;  /* 0x000000100400780c */ /* 0x000fe40003f06270 */
[----:B------:R-:W0:Y:S02]  /*0140*/  LDC.64 R4, c[0x0][0x390] ;  /* 0x0000e400ff047b82 */ /* 0x000e240000000a00 */
[----:B------:R-:W-:-:S05]  /*0150*/  SEL R3, R3, 0x2, !P0 ;  /* 0x0000000203037807 */ /* 0x000fca0004000000 */
[----:B------:R-:W-:Y:S02]  /*0160*/  IMAD R11, R0, 0x64, R3 ;  /* 0x00000064000b7824 */ /* 0x000fe400078e0203 */
[----:B---3--:R-:W-:Y:S02]  /*0170*/  IMAD.SHL.U32 R8, R2, 0x2, RZ ;  /* 0x0000000202087824 */ /* 0x008fe400078e00ff */
[----:B------:R-:W-:Y:S01]  /*0180*/  @P0 SHF.R.S32.HI R8, RZ, 0x1, R2 ;  /* 0x00000001ff080819 */ /* 0x000fe20000011402 */
[----:B0-----:R-:W-:-:S04]  /*0190*/  IMAD.WIDE R2, R9, 0x4, R4 ;  /* 0x0000000409027825 */ /* 0x001fc800078e0204 */
[----:B------:R-:W0:Y:S01]  /*01a0*/  SHFL.BFLY PT, R13, R8, 0x1, 0x1f ;  /* 0x0c201f00080d7f89 */ /* 0x000e2200000e0000 */
[----:B--2---:R-:W-:-:S03]  /*01b0*/  IMAD.WIDE R4, R9, 0x4, R6 ;  /* 0x0000000409047825 */ /* 0x004fc600078e0206 */
[----:B------:R-:W-:Y:S01]  /*01c0*/  STG.E desc[UR4][R2.64], R11 ;  /* 0x0000000b02007986 */ /* 0x000fe2000c101904 */
[----:B0-----:R-:W-:Y:S01]  /*01d0*/  IMAD.IADD R13, R8, 0x1, R13 ;  /* 0x00000001080d7824 */ /* 0x001fe200078e020d */
[----:B------:R-:W-:-:S04]  /*01e0*/  NOP ;  /* 0x0000000000007918 */ /* 0x000fc80000000000 */
[----:B------:R-:W-:Y:S01]  /*01f0*/  STG.E desc[UR4][R4.64], R13 ;  /* 0x0000000d04007986 */ /* 0x000fe2000c101904 */
[----:B------:R-:W-:Y:S05]  /*0200*/  EXIT ;  /* 0x000000000000794d */ /* 0x000fea0003800000 */
.L_x_3:
        /* <DEDUP_REMOVED lines=15> */
.L_x_14:


//--------------------- .text._Z29complex_source_mapping_kernelPKfPfPii --------------------------
	.section	.text._Z29complex_source_mapping_kernelPKfPfPii,"ax",@progbits
	.align	128
        .global         _Z29complex_source_mapping_kernelPKfPfPii
        .type           _Z29complex_source_mapping_kernelPKfPfPii,@function
        .size           _Z29complex_source_mapping_kernelPKfPfPii,(.L_x_12 - _Z29complex_source_mapping_kernelPKfPfPii)
        .other          _Z29complex_source_mapping_kernelPKfPfPii,@"STO_CUDA_ENTRY STV_DEFAULT"
_Z29complex_source_mapping_kernelPKfPfPii:
.text._Z29complex_source_mapping_kernelPKfPfPii:
        /* <DEDUP_REMOVED lines=10> */
[----:B0-----:R-:W-:-:S05]  /*00a0*/  IMAD.WIDE R4, R2, 0x4, R4 ;  /* 0x0000000402047825 */ /* 0x001fca00078e0204 */
[----:B-1----:R-:W2:Y:S01]  /*00b0*/  LDG.E R0, desc[UR4][R4.64] ;  /* 0x0000000404007981 */ /* 0x002ea2000c1e1900 */
[----:B------:R-:W-:Y:S01]  /*00c0*/  BSSY.RECONVERGENT B0, `(.L_x_4) ;  /* 0x0000019000007945 */ /* 0x000fe20003800200 */
[----:B--2---:R-:W-:-:S13]  /*00d0*/  FSETP.GT.AND P0, PT, R0, 0.5, PT ;  /* 0x3f0000000000780b */ /* 0x004fda0003f04000 */
[----:B------:R-:W-:Y:S05]  /*00e0*/  @!P0 BRA `(.L_x_5) ;  /* 0x0000000000448947 */ /* 0x000fea0003800000 */
[----:B------:R-:W-:Y:S01]  /*00f0*/  IADD3 R4, PT, PT, R0, -0xd000000, RZ ;  /* 0xf300000000047810 */ /* 0x000fe20007ffe0ff */
[----:B------:R0:W1:Y:S01]  /*0100*/  MUFU.RSQ R3, R0 ;  /* 0x0000000000037308 */ /* 0x0000620000001400 */
[----:B------:R-:W-:Y:S02]  /*0110*/  BSSY.RECONVERGENT B1, `(.L_x_6) ;  /* 0x000000b000017945 */ /* 0x000fe40003800200 */
[----:B------:R-:W-:-:S13]  /*0120*/  ISETP.GT.U32.AND P0, PT, R4, 0x727fffff, PT ;  /* 0x727fffff0400780c */ /* 0x000fda0003f04070 */
[----:B0-----:R-:W-:Y:S05]  /*0130*/  @!P0 BRA `(.L_x_7) ;  /* 0x0000000000108947 */ /* 0x001fea0003800000 */
[----:B------:R-:W-:-:S07]  /*0140*/  MOV R8, 0x160 ;  /* 0x0000016000087802 */ /* 0x000fce0000000f00 */
[----:B-1----:R-:W-:Y:S05]  /*0150*/  CALL.REL.NOINC `($__internal_0_$__cuda_sm20_sqrt_rn_f32_slowpath) ;  /* 0x00000000006c7944 */ /* 0x002fea0003c00000 */
[----:B------:R-:W-:Y:S01]  /*0160*/  MOV R0, R3 ;  /* 0x0000000300007202 */ /* 0x000fe20000000f00 */
[----:B------:R-:W-:Y:S06]  /*0170*/  BRA `(.L_x_8) ;  /* 0x0000000000107947 */ /* 0x000fec0003800000 */
.L_x_7:
[----:B-1----:R-:W-:Y:S01]  /*0180*/  FMUL.FTZ R5, R0, R3 ;  /* 0x0000000300057220 */ /* 0x002fe20000410000 */
[----:B------:R-:W-:-:S03]  /*0190*/  FMUL.FTZ R3, R3, 0.5 ;  /* 0x3f00000003037820 */ /* 0x000fc60000410000 */
[----:B------:R-:W-:-:S04]  /*01a0*/  FFMA R0, -R5, R5, R0 ;  /* 0x0000000505007223 */ /* 0x000fc80000000100 */
[----:B------:R-:W-:-:S07]  /*01b0*/  FFMA R0, R0, R3, R5 ;  /* 0x0000000300007223 */ /* 0x000fce0000000005 */
.L_x_8:
[----:B------:R-:W-:Y:S05]  /*01c0*/  BSYNC.RECONVERGENT B1 ;  /* 0x0000000000017941 */ /* 0x000fea0003800200 */
.L_x_6:
[----:B------:R-:W-:Y:S02]  /*01d0*/  HFMA2 R9, -RZ, RZ, 0, 5.9604644775390625e-08 ;  /* 0x00000001ff097431 */ /* 0x000fe400000001ff */
[----:B------:R-:W-:Y:S01]  /*01e0*/  FADD R3, R0, R0 ;  /* 0x0000000000037221 */ /* 0x000fe20000000000 */
[----:B------:R-:W-:Y:S06]  /*01f0*/  BRA `(.L_x_9) ;  /* 0x0000000000147947 */ /* 0x000fec0003800000 */
.L_x_5:
[----:B------:R-:W-:-:S13]  /*0200*/  FSETP.GT.AND P0, PT, R0, RZ, PT ;  /* 0x000000ff0000720b */ /* 0x000fda0003f04000 */
[C---:B------:R-:W-:Y:S01]  /*0210*/  @P0 FMUL R3, R0.reuse, R0 ;  /* 0x0000000000030220 */ /* 0x040fe20000400000 */
[----:B------:R-:W-:Y:S01]  /*0220*/  @P0 MOV R9, 0x2 ;  /* 0x0000000200090802 */ /* 0x000fe20000000f00 */
[----:B------:R-:W-:Y:S01]  /*0230*/  @!P0 FADD R3, -R0, 0.10000000149011611938 ;  /* 0x3dcccccd00038421 */ /* 0x000fe20000000100 */
[----:B------:R-:W-:-:S07]  /*0240*/  @!P0 MOV R9, 0x3 ;  /* 0x0000000300098802 */ /* 0x000fce0000000f00 */
.L_x_9:
[----:B------:R-:W-:Y:S05]  /*0250*/  BSYNC.RECONVERGENT B0 ;  /* 0x0000000000007941 */ /* 0x000fea0003800200 */
.L_x_4:
[----:B------:R-:W0:Y:S01]  /*0260*/  LDC.64 R4, c[0x0][0x390] ;  /* 0x0000e400ff047b82 */ /* 0x000e220000000a00 */
[----:B------:R-:W-:-:S07]  /*0270*/  HFMA2 R8, -RZ, RZ, 1.869140625, -676 ;  /* 0x3f7ae148ff087431 */ /* 0x000fce00000001ff */
[----:B------:R-:W1:Y:S01]  /*0280*/  LDC.64 R6, c[0x0][0x388] ;  /* 0x0000e200ff067b82 */ /* 0x000e620000000a00 */
[----:B------:R-:W-:-:S04]  /*0290*/  FFMA R3, R3, R8, 0.0099999997764825820923 ;  /* 0x3c23d70a03037423 */ /* 0x000fc80000000008 */
[----:B------:R-:W-:Y:S01]  /*02a0*/  FFMA R0, R3, R8, 0.0099999997764825820923 ;  /* 0x3c23d70a03007423 */ /* 0x000fe20000000008 */
[----:B0-----:R-:W-:-:S05]  /*02b0*/  IMAD.WIDE R4, R2, 0x4, R4 ;  /* 0x0000000402047825 */ /* 0x001fca00078e0204 */
[----:B------:R-:W-:Y:S01]  /*02c0*/  STG.E desc[UR4][R4.64], R9 ;  /* 0x0000000904007986 */ /* 0x000fe2000c101904 */
[----:B-1----:R-:W-:-:S04]  /*02d0*/  IMAD.WIDE R2, R2, 0x4, R6 ;  /* 0x0000000402027825 */ /* 0x002fc800078e0206 */
[----:B------:R-:W-:-:S05]  /*02e0*/  FFMA R7, R0, R8, 0.0099999997764825820923 ;  /* 0x3c23d70a00077423 */ /* 0x000fca0000000008 */
[----:B------:R-:W-:Y:S01]  /*02f0*/  STG.E desc[UR4][R2.64], R7 ;  /* 0x0000000702007986 */ /* 0x000fe2000c101904 */
[----:B------:R-:W-:Y:S05]  /*0300*/  EXIT ;  /* 0x000000000000794d */ /* 0x000fea0003800000 */
        .weak           $__internal_0_$__cuda_sm20_sqrt_rn_f32_slowpath
        .type           $__internal_0_$__cuda_sm20_sqrt_rn_f32_slowpath,@function
        .size           $__internal_0_$__cuda_sm20_sqrt_rn_f32_slowpath,(.L_x_12 - $__internal_0_$__cuda_sm20_sqrt_rn_f32_slowpath)
$__internal_0_$__cuda_sm20_sqrt_rn_f32_slowpath:
[----:B------:R-:W-:-:S13]  /*0310*/  LOP3.LUT P0, RZ, R0, 0x7fffffff, RZ, 0xc0, !PT ;  /* 0x7fffffff00ff7812 */ /* 0x000fda000780c0ff */
[----:B------:R-:W-:Y:S01]  /*0320*/  @!P0 MOV R3, R0 ;  /* 0x0000000000038202 */ /* 0x000fe20000000f00 */
[----:B------:R-:W-:Y:S06]  /*0330*/  @!P0 BRA `(.L_x_10) ;  /* 0x0000000000408947 */ /* 0x000fec0003800000 */
[----:B------:R-:W-:-:S13]  /*0340*/  FSETP.GEU.FTZ.AND P0, PT, R0, RZ, PT ;  /* 0x000000ff0000720b */ /* 0x000fda0003f1e000 */
[----:B------:R-:W-:Y:S01]  /*0350*/  @!P0 MOV R3, 0x7fffffff ;  /* 0x7fffffff00038802 */ /* 0x000fe20000000f00 */
[----:B------:R-:W-:Y:S06]  /*0360*/  @!P0 BRA `(.L_x_10) ;  /* 0x0000000000348947 */ /* 0x000fec0003800000 */
[----:B------:R-:W-:-:S13]  /*0370*/  FSETP.GTU.FTZ.AND P0, PT, |R0|, +INF , PT ;  /* 0x7f8000000000780b */ /* 0x000fda0003f1c200 */
[----:B------:R-:W-:Y:S01]  /*0380*/  @P0 FADD.FTZ R3, R0, 1 ;  /* 0x3f80000000030421 */ /* 0x000fe20000010000 */
[----:B------:R-:W-:Y:S06]  /*0390*/  @P0 BRA `(.L_x_10) ;  /* 0x0000000000280947 */ /* 0x000fec0003800000 */
[----:B------:R-:W-:-:S13]  /*03a0*/  FSETP.NEU.FTZ.AND P0, PT, |R0|, +INF , PT ;  /* 0x7f8000000000780b */ /* 0x000fda0003f1d200 */
[----:B------:R-:W-:-:S04]  /*03b0*/  @P0 FFMA R4, R0, 1.84467440737095516160e+19, RZ ;  /* 0x5f80000000040823 */ /* 0x000fc800000000ff */
[----:B------:R-:W0:Y:S02]  /*03c0*/  @P0 MUFU.RSQ R3, R4 ;  /* 0x0000000400030308 */ /* 0x000e240000001400 */
[----:B0-----:R-:W-:Y:S01]  /*03d0*/  @P0 FMUL.FTZ R5, R4, R3 ;  /* 0x0000000304050220 */ /* 0x001fe20000410000 */
[----:B------:R-:W-:Y:S01]  /*03e0*/  @P0 FMUL.FTZ R7, R3, 0.5 ;  /* 0x3f00000003070820 */ /* 0x000fe20000410000 */
[----:B------:R-:W-:Y:S02]  /*03f0*/  @!P0 MOV R3, R0 ;  /* 0x0000000000038202 */ /* 0x000fe40000000f00 */
[----:B------:R-:W-:-:S04]  /*0400*/  @P0 FADD.FTZ R6, -R5, -RZ ;  /* 0x800000ff05060221 */ /* 0x000fc80000010100 */
[----:B------:R-:W-:-:S04]  /*0410*/  @P0 FFMA R6, R5, R6, R4 ;  /* 0x0000000605060223 */ /* 0x000fc80000000004 */
[----:B------:R-:W-:-:S04]  /*0420*/  @P0 FFMA R6, R6, R7, R5 ;  /* 0x0000000706060223 */ /* 0x000fc80000000005 */
[----:B------:R-:W-:-:S07]  /*0430*/  @P0 FMUL.FTZ R3, R6, 2.3283064365386962891e-10 ;  /* 0x2f80000006030820 */ /* 0x000fce0000410000 */
.L_x_10:
[----:B------:R-:W-:Y:S01]  /*0440*/  HFMA2 R5, -RZ, RZ, 0, 0 ;  /* 0x00000000ff057431 */ /* 0x000fe200000001ff */
[----:B------:R-:W-:-:S04]  /*0450*/  MOV R4, R8 ;  /* 0x0000000800047202 */ /* 0x000fc80000000f00 */
[----:B------:R-:W-:Y:S05]  /*0460*/  RET.REL.NODEC R4 `(_Z29complex_source_mapping_kernelPKfPfPii) ;  /* 0xfffffff804e47950 */ /* 0x000fea0003c3ffff */
.L_x_11:
        /* <DEDUP_REMOVED lines=9> */
.L_x_12:


//--------------------- .nv.global.init           --------------------------
	.section	.nv.global.init,"aw",@progbits
	.align	4
.nv.global.init:
	.type		mrg32k3aM1SubSeq,@object
	.size		mrg32k3aM1SubSeq,(mrg32k3aM2SubSeq - mrg32k3aM1SubSeq)
mrg32k3aM1SubSeq:
        /*0000*/ 	.byte	0x0b, 0xcc, 0xee, 0x04, 0x73, 0x29, 0x8b, 0x6f, 0xf6, 0x53, 0x03, 0xf6, 0x23, 0xf6, 0xea, 0xda
        /* <DEDUP_REMOVED lines=125> */
	.type		mrg32k3aM2SubSeq,@object
	.size		mrg32k3aM2SubSeq,(mrg32k3aM1 - mrg32k3aM2SubSeq)
mrg32k3aM2SubSeq:
        /* <DEDUP_REMOVED lines=126> */
	.type		mrg32k3aM1,@object
	.size		mrg32k3aM1,(mrg32k3aM1Seq - mrg32k3aM1)
mrg32k3aM1:
        /* <DEDUP_REMOVED lines=144> */
	.type		mrg32k3aM1Seq,@object
	.size		mrg32k3aM1Seq,(mrg32k3aM2 - mrg32k3aM1Seq)
mrg32k3aM1Seq:
        /* <DEDUP_REMOVED lines=144> */
	.type		mrg32k3aM2,@object
	.size		mrg32k3aM2,(mrg32k3aM2Seq - mrg32k3aM2)
mrg32k3aM2:
        /* <DEDUP_REMOVED lines=144> */
	.type		mrg32k3aM2Seq,@object
	.size		mrg32k3aM2Seq,(precalc_xorwow_matrix - mrg32k3aM2Seq)
mrg32k3aM2Seq:
        /* <DEDUP_REMOVED lines=144> */
	.type		precalc_xorwow_matrix,@object
	.size		precalc_xorwow_matrix,(precalc_xorwow_offset_matrix - precalc_xorwow_matrix)
precalc_xorwow_matrix:
        /* <DEDUP_REMOVED lines=6400> */
	.type		precalc_xorwow_offset_matrix,@object
	.size		precalc_xorwow_offset_matrix,(.L_1 - precalc_xorwow_offset_matrix)
precalc_xorwow_offset_matrix:
        /* <DEDUP_REMOVED lines=6400> */
.L_1:


//--------------------- .nv.shared._Z21memory_mapping_kernelPKfPfPii --------------------------
	.section	.nv.shared._Z21memory_mapping_kernelPKfPfPii,"aw",@nobits
	.sectionflags	@""
	.align	16
	.zero		1024


//--------------------- .nv.shared.reserved.0     --------------------------
	.section	.nv.shared.reserved.0,"aw",@nobits
	.weak		__nv_reservedSMEM_offset_0_alias
	.size		__nv_reservedSMEM_offset_0_alias, 0, 64
	.other		__nv_reservedSMEM_offset_0_alias,@"STO_CUDA_RESERVED_SHARED STV_DEFAULT"
__nv_reservedSMEM_offset_0_alias:
	.zero		0
	.zero		64


//--------------------- .nv.shared._Z29warp_divergent_mapping_kernelPKiPiS1_i --------------------------
	.section	.nv.shared._Z29warp_divergent_mapping_kernelPKiPiS1_i,"aw",@nobits
	.sectionflags	@""
	.align	16
	.zero		1024


//--------------------- .nv.shared._Z29complex_source_mapping_kernelPKfPfPii --------------------------
	.section	.nv.shared._Z29complex_source_mapping_kernelPKfPfPii,"aw",@nobits
	.sectionflags	@""
	.align	16
	.zero		1024


//--------------------- .nv.constant0._Z21memory_mapping_kernelPKfPfPii --------------------------
	.section	.nv.constant0._Z21memory_mapping_kernelPKfPfPii,"a",@progbits
	.sectionflags	@""
	.align	4
.nv.constant0._Z21memory_mapping_kernelPKfPfPii:
	.zero		924


//--------------------- .nv.constant0._Z29warp_divergent_mapping_kernelPKiPiS1_i --------------------------
	.section	.nv.constant0._Z29warp_divergent_mapping_kernelPKiPiS1_i,"a",@progbits
	.sectionflags	@""
	.align	4
.nv.constant0._Z29warp_divergent_mapping_kernelPKiPiS1_i:
	.zero		924


//--------------------- .nv.constant0._Z29complex_source_mapping_kernelPKfPfPii --------------------------
	.section	.nv.constant0._Z29complex_source_mapping_kernelPKfPfPii,"a",@progbits
	.sectionflags	@""
	.align	4
.nv.constant0._Z29complex_source_mapping_kernelPKfPfPii:
	.zero		924


//--------------------- SYMBOLS --------------------------

	.type		.nv.reservedSmem.offset0,@object
	.size		.nv.reservedSmem.offset0,0x4
	.type		.nv.reservedSmem.cap,@object
	.size		.nv.reservedSmem.cap,0x4
